//
// Generated by NVIDIA NVVM Compiler
//
// Compiler Build ID: CL-36424714
// Cuda compilation tools, release 13.0, V13.0.88
// Based on NVVM 20.0.0
//

.version 9.0
.target sm_100
.address_size 64

	// .globl	_Z6Conv3DPdS_S_S_S_S_iiiii

.visible .entry _Z6Conv3DPdS_S_S_S_S_iiiii(
	.param .u64 .ptr .align 1 _Z6Conv3DPdS_S_S_S_S_iiiii_param_0,
	.param .u64 .ptr .align 1 _Z6Conv3DPdS_S_S_S_S_iiiii_param_1,
	.param .u64 .ptr .align 1 _Z6Conv3DPdS_S_S_S_S_iiiii_param_2,
	.param .u64 .ptr .align 1 _Z6Conv3DPdS_S_S_S_S_iiiii_param_3,
	.param .u64 .ptr .align 1 _Z6Conv3DPdS_S_S_S_S_iiiii_param_4,
	.param .u64 .ptr .align 1 _Z6Conv3DPdS_S_S_S_S_iiiii_param_5,
	.param .u32 _Z6Conv3DPdS_S_S_S_S_iiiii_param_6,
	.param .u32 _Z6Conv3DPdS_S_S_S_S_iiiii_param_7,
	.param .u32 _Z6Conv3DPdS_S_S_S_S_iiiii_param_8,
	.param .u32 _Z6Conv3DPdS_S_S_S_S_iiiii_param_9,
	.param .u32 _Z6Conv3DPdS_S_S_S_S_iiiii_param_10
)
{
	.reg .pred 	%p<14>;
	.reg .b32 	%r<106>;
	.reg .b32 	%f<33>;
	.reg .b64 	%rd<91>;
	.reg .b64 	%fd<78>;

	ld.param.u64 	%rd10, [_Z6Conv3DPdS_S_S_S_S_iiiii_param_1];
	ld.param.u64 	%rd7, [_Z6Conv3DPdS_S_S_S_S_iiiii_param_2];
	ld.param.u64 	%rd8, [_Z6Conv3DPdS_S_S_S_S_iiiii_param_3];
	ld.param.u64 	%rd9, [_Z6Conv3DPdS_S_S_S_S_iiiii_param_4];
	ld.param.u64 	%rd11, [_Z6Conv3DPdS_S_S_S_S_iiiii_param_5];
	ld.param.u32 	%r44, [_Z6Conv3DPdS_S_S_S_S_iiiii_param_6];
	ld.param.u32 	%r48, [_Z6Conv3DPdS_S_S_S_S_iiiii_param_7];
	ld.param.u32 	%r45, [_Z6Conv3DPdS_S_S_S_S_iiiii_param_8];
	ld.param.u32 	%r46, [_Z6Conv3DPdS_S_S_S_S_iiiii_param_9];
	cvta.to.global.u64 	%rd1, %rd10;
	cvta.to.global.u64 	%rd2, %rd11;
	mov.u32 	%r49, %ntid.x;
	mov.u32 	%r50, %ctaid.x;
	mov.u32 	%r51, %tid.x;
	mad.lo.s32 	%r1, %r49, %r50, %r51;
	setp.ge.s32 	%p1, %r1, %r48;
	@%p1 bra 	$L__BB0_16;
	ld.param.u32 	%r94, [_Z6Conv3DPdS_S_S_S_S_iiiii_param_10];
	cvta.to.global.u64 	%rd12, %rd7;
	cvta.to.global.u64 	%rd13, %rd8;
	cvta.to.global.u64 	%rd14, %rd9;
	mul.wide.s32 	%rd15, %r1, 8;
	add.s64 	%rd16, %rd12, %rd15;
	ld.global.f64 	%fd14, [%rd16];
	cvt.rmi.s32.f64 	%r2, %fd14;
	add.s64 	%rd17, %rd13, %rd15;
	ld.global.f64 	%fd15, [%rd17];
	cvt.rmi.s32.f64 	%r3, %fd15;
	add.s64 	%rd18, %rd14, %rd15;
	ld.global.f64 	%fd16, [%rd18];
	cvt.rmi.s32.f64 	%r4, %fd16;
	cvt.rn.f64.s32 	%fd17, %r46;
	cvt.rn.f64.s32 	%fd18, %r2;
	sub.f64 	%fd19, %fd14, %fd18;
	mul.f64 	%fd20, %fd19, %fd17;
	cvt.rni.s64.f64 	%rd19, %fd20;
	cvt.u32.u64 	%r5, %rd19;
	cvt.rn.f64.s32 	%fd21, %r3;
	sub.f64 	%fd22, %fd15, %fd21;
	mul.f64 	%fd23, %fd22, %fd17;
	cvt.rni.s64.f64 	%rd20, %fd23;
	cvt.u32.u64 	%r6, %rd20;
	cvt.rn.f64.s32 	%fd24, %r4;
	sub.f64 	%fd25, %fd16, %fd24;
	mul.f64 	%fd26, %fd25, %fd17;
	cvt.rni.s64.f64 	%rd21, %fd26;
	cvt.u32.u64 	%r7, %rd21;
	setp.eq.s32 	%p2, %r46, %r5;
	selp.b32 	%r8, 0, %r5, %p2;
	neg.s32 	%r9, %r94;
	add.s32 	%r52, %r94, 1;
	setp.lt.s32 	%p3, %r52, %r9;
	mov.f64 	%fd76, 0d0000000000000000;
	@%p3 bra 	$L__BB0_15;
	ld.param.u32 	%r95, [_Z6Conv3DPdS_S_S_S_S_iiiii_param_10];
	setp.eq.s32 	%p4, %r46, %r7;
	setp.eq.s32 	%p5, %r46, %r6;
	setp.eq.s32 	%p6, %r46, %r5;
	selp.u32 	%r53, 1, 0, %p4;
	selp.u32 	%r54, 1, 0, %p5;
	selp.u32 	%r55, 1, 0, %p6;
	cvt.s64.s32 	%rd3, %r45;
	add.s32 	%r56, %r3, %r54;
	add.s32 	%r10, %r56, -1;
	add.s32 	%r57, %r4, %r53;
	add.s32 	%r11, %r57, -1;
	add.s32 	%r58, %r2, %r55;
	add.s32 	%r12, %r58, -1;
	add.s32 	%r13, %r95, 2;
	shl.b32 	%r14, %r95, 1;
	add.s32 	%r59, %r13, %r95;
	and.b32  	%r15, %r59, 6;
	and.b32  	%r60, %r59, -8;
	neg.s32 	%r16, %r60;
	mad.lo.s32 	%r17, %r95, %r46, %r8;
	shl.b32 	%r18, %r46, 3;
	sub.s32 	%r19, %r58, %r95;
	neg.s32 	%r21, %r46;
	selp.b32 	%r22, 0, %r7, %p4;
	selp.b32 	%r23, 0, %r6, %p5;
	mov.f64 	%fd76, 0d0000000000000000;
	mov.u32 	%r98, %r9;
$L__BB0_3:
	mul.lo.s32 	%r61, %r98, %r46;
	sub.s32 	%r62, %r22, %r61;
	cvt.rn.f32.s32 	%f1, %r62;
	abs.f32 	%f2, %f1;
	cvt.rni.s64.f32 	%rd22, %f2;
	mul.lo.s64 	%rd4, %rd22, %rd3;
	add.s32 	%r63, %r11, %r98;
	mad.lo.s32 	%r25, %r63, %r44, %r10;
	mov.u32 	%r99, %r9;
$L__BB0_4:
	setp.lt.u32 	%p7, %r14, 6;
	mul.lo.s32 	%r64, %r99, %r46;
	sub.s32 	%r65, %r23, %r64;
	cvt.rn.f32.s32 	%f3, %r65;
	abs.f32 	%f4, %f3;
	cvt.rni.s64.f32 	%rd23, %f4;
	add.s64 	%rd24, %rd23, %rd4;
	mul.lo.s64 	%rd5, %rd24, %rd3;
	add.s32 	%r66, %r25, %r99;
	mad.lo.s32 	%r27, %r66, %r44, %r12;
	mov.u32 	%r105, %r9;
	@%p7 bra 	$L__BB0_8;
	ld.param.u32 	%r96, [_Z6Conv3DPdS_S_S_S_S_iiiii_param_10];
	not.b32 	%r103, %r96;
	mad.lo.s32 	%r100, %r44, %r66, %r19;
	mov.u32 	%r101, %r17;
	mov.u32 	%r102, %r16;
$L__BB0_6:
	.pragma "nounroll";
	cvt.rn.f32.s32 	%f5, %r101;
	abs.f32 	%f6, %f5;
	cvt.rni.s64.f32 	%rd25, %f6;
	add.s64 	%rd26, %rd25, %rd5;
	shl.b64 	%rd27, %rd26, 3;
	add.s64 	%rd28, %rd2, %rd27;
	ld.global.f64 	%fd29, [%rd28];
	add.s32 	%r70, %r100, -1;
	mul.wide.s32 	%rd29, %r70, 8;
	add.s64 	%rd30, %rd1, %rd29;
	ld.global.f64 	%fd30, [%rd30];
	fma.rn.f64 	%fd31, %fd29, %fd30, %fd76;
	add.s32 	%r71, %r21, %r101;
	cvt.rn.f32.s32 	%f7, %r71;
	abs.f32 	%f8, %f7;
	cvt.rni.s64.f32 	%rd31, %f8;
	add.s64 	%rd32, %rd31, %rd5;
	shl.b64 	%rd33, %rd32, 3;
	add.s64 	%rd34, %rd2, %rd33;
	ld.global.f64 	%fd32, [%rd34];
	ld.global.f64 	%fd33, [%rd30+8];
	fma.rn.f64 	%fd34, %fd32, %fd33, %fd31;
	add.s32 	%r72, %r21, %r71;
	cvt.rn.f32.s32 	%f9, %r72;
	abs.f32 	%f10, %f9;
	cvt.rni.s64.f32 	%rd35, %f10;
	add.s64 	%rd36, %rd35, %rd5;
	shl.b64 	%rd37, %rd36, 3;
	add.s64 	%rd38, %rd2, %rd37;
	ld.global.f64 	%fd35, [%rd38];
	ld.global.f64 	%fd36, [%rd30+16];
	fma.rn.f64 	%fd37, %fd35, %fd36, %fd34;
	add.s32 	%r73, %r21, %r72;
	cvt.rn.f32.s32 	%f11, %r73;
	abs.f32 	%f12, %f11;
	cvt.rni.s64.f32 	%rd39, %f12;
	add.s64 	%rd40, %rd39, %rd5;
	shl.b64 	%rd41, %rd40, 3;
	add.s64 	%rd42, %rd2, %rd41;
	ld.global.f64 	%fd38, [%rd42];
	ld.global.f64 	%fd39, [%rd30+24];
	fma.rn.f64 	%fd40, %fd38, %fd39, %fd37;
	add.s32 	%r74, %r21, %r73;
	cvt.rn.f32.s32 	%f13, %r74;
	abs.f32 	%f14, %f13;
	cvt.rni.s64.f32 	%rd43, %f14;
	add.s64 	%rd44, %rd43, %rd5;
	shl.b64 	%rd45, %rd44, 3;
	add.s64 	%rd46, %rd2, %rd45;
	ld.global.f64 	%fd41, [%rd46];
	ld.global.f64 	%fd42, [%rd30+32];
	fma.rn.f64 	%fd43, %fd41, %fd42, %fd40;
	add.s32 	%r75, %r21, %r74;
	cvt.rn.f32.s32 	%f15, %r75;
	abs.f32 	%f16, %f15;
	cvt.rni.s64.f32 	%rd47, %f16;
	add.s64 	%rd48, %rd47, %rd5;
	shl.b64 	%rd49, %rd48, 3;
	add.s64 	%rd50, %rd2, %rd49;
	ld.global.f64 	%fd44, [%rd50];
	ld.global.f64 	%fd45, [%rd30+40];
	fma.rn.f64 	%fd46, %fd44, %fd45, %fd43;
	add.s32 	%r76, %r21, %r75;
	cvt.rn.f32.s32 	%f17, %r76;
	abs.f32 	%f18, %f17;
	cvt.rni.s64.f32 	%rd51, %f18;
	add.s64 	%rd52, %rd51, %rd5;
	shl.b64 	%rd53, %rd52, 3;
	add.s64 	%rd54, %rd2, %rd53;
	ld.global.f64 	%fd47, [%rd54];
	ld.global.f64 	%fd48, [%rd30+48];
	fma.rn.f64 	%fd49, %fd47, %fd48, %fd46;
	add.s32 	%r77, %r21, %r76;
	cvt.rn.f32.s32 	%f19, %r77;
	abs.f32 	%f20, %f19;
	cvt.rni.s64.f32 	%rd55, %f20;
	add.s64 	%rd56, %rd55, %rd5;
	shl.b64 	%rd57, %rd56, 3;
	add.s64 	%rd58, %rd2, %rd57;
	ld.global.f64 	%fd50, [%rd58];
	ld.global.f64 	%fd51, [%rd30+56];
	fma.rn.f64 	%fd76, %fd50, %fd51, %fd49;
	add.s32 	%r103, %r103, 8;
	add.s32 	%r102, %r102, 8;
	sub.s32 	%r101, %r101, %r18;
	add.s32 	%r100, %r100, 8;
	setp.ne.s32 	%p8, %r102, 0;
	@%p8 bra 	$L__BB0_6;
	add.s32 	%r105, %r103, 1;
$L__BB0_8:
	setp.eq.s32 	%p9, %r15, 0;
	@%p9 bra 	$L__BB0_13;
	add.s32 	%r78, %r15, -1;
	setp.lt.u32 	%p10, %r78, 3;
	@%p10 bra 	$L__BB0_11;
	mul.lo.s32 	%r79, %r105, %r46;
	sub.s32 	%r80, %r8, %r79;
	cvt.rn.f32.s32 	%f21, %r80;
	abs.f32 	%f22, %f21;
	cvt.rni.s64.f32 	%rd59, %f22;
	add.s64 	%rd60, %rd59, %rd5;
	shl.b64 	%rd61, %rd60, 3;
	add.s64 	%rd62, %rd2, %rd61;
	ld.global.f64 	%fd53, [%rd62];
	add.s32 	%r81, %r27, %r105;
	mul.wide.s32 	%rd63, %r81, 8;
	add.s64 	%rd64, %rd1, %rd63;
	ld.global.f64 	%fd54, [%rd64];
	fma.rn.f64 	%fd55, %fd53, %fd54, %fd76;
	add.s32 	%r82, %r79, %r46;
	sub.s32 	%r83, %r8, %r82;
	cvt.rn.f32.s32 	%f23, %r83;
	abs.f32 	%f24, %f23;
	cvt.rni.s64.f32 	%rd65, %f24;
	add.s64 	%rd66, %rd65, %rd5;
	shl.b64 	%rd67, %rd66, 3;
	add.s64 	%rd68, %rd2, %rd67;
	ld.global.f64 	%fd56, [%rd68];
	ld.global.f64 	%fd57, [%rd64+8];
	fma.rn.f64 	%fd58, %fd56, %fd57, %fd55;
	add.s32 	%r84, %r82, %r46;
	sub.s32 	%r85, %r8, %r84;
	cvt.rn.f32.s32 	%f25, %r85;
	abs.f32 	%f26, %f25;
	cvt.rni.s64.f32 	%rd69, %f26;
	add.s64 	%rd70, %rd69, %rd5;
	shl.b64 	%rd71, %rd70, 3;
	add.s64 	%rd72, %rd2, %rd71;
	ld.global.f64 	%fd59, [%rd72];
	ld.global.f64 	%fd60, [%rd64+16];
	fma.rn.f64 	%fd61, %fd59, %fd60, %fd58;
	add.s32 	%r86, %r84, %r46;
	sub.s32 	%r87, %r8, %r86;
	cvt.rn.f32.s32 	%f27, %r87;
	abs.f32 	%f28, %f27;
	cvt.rni.s64.f32 	%rd73, %f28;
	add.s64 	%rd74, %rd73, %rd5;
	shl.b64 	%rd75, %rd74, 3;
	add.s64 	%rd76, %rd2, %rd75;
	ld.global.f64 	%fd62, [%rd76];
	ld.global.f64 	%fd63, [%rd64+24];
	fma.rn.f64 	%fd76, %fd62, %fd63, %fd61;
	add.s32 	%r105, %r105, 4;
$L__BB0_11:
	ld.param.u32 	%r97, [_Z6Conv3DPdS_S_S_S_S_iiiii_param_10];
	and.b32  	%r88, %r97, 1;
	setp.eq.b32 	%p11, %r88, 1;
	@%p11 bra 	$L__BB0_13;
	mul.lo.s32 	%r89, %r105, %r46;
	sub.s32 	%r90, %r8, %r89;
	cvt.rn.f32.s32 	%f29, %r90;
	abs.f32 	%f30, %f29;
	cvt.rni.s64.f32 	%rd77, %f30;
	add.s64 	%rd78, %rd77, %rd5;
	shl.b64 	%rd79, %rd78, 3;
	add.s64 	%rd80, %rd2, %rd79;
	ld.global.f64 	%fd64, [%rd80];
	add.s32 	%r91, %r27, %r105;
	mul.wide.s32 	%rd81, %r91, 8;
	add.s64 	%rd82, %rd1, %rd81;
	ld.global.f64 	%fd65, [%rd82];
	fma.rn.f64 	%fd66, %fd64, %fd65, %fd76;
	add.s32 	%r92, %r89, %r46;
	sub.s32 	%r93, %r8, %r92;
	cvt.rn.f32.s32 	%f31, %r93;
	abs.f32 	%f32, %f31;
	cvt.rni.s64.f32 	%rd83, %f32;
	add.s64 	%rd84, %rd83, %rd5;
	shl.b64 	%rd85, %rd84, 3;
	add.s64 	%rd86, %rd2, %rd85;
	ld.global.f64 	%fd67, [%rd86];
	ld.global.f64 	%fd68, [%rd82+8];
	fma.rn.f64 	%fd76, %fd67, %fd68, %fd66;
$L__BB0_13:
	add.s32 	%r99, %r99, 1;
	setp.ne.s32 	%p12, %r99, %r13;
	@%p12 bra 	$L__BB0_4;
	add.s32 	%r98, %r98, 1;
	setp.ne.s32 	%p13, %r98, %r13;
	@%p13 bra 	$L__BB0_3;
$L__BB0_15:
	ld.param.u64 	%rd90, [_Z6Conv3DPdS_S_S_S_S_iiiii_param_0];
	cvta.to.global.u64 	%rd87, %rd90;
	mul.wide.s32 	%rd88, %r1, 8;
	add.s64 	%rd89, %rd87, %rd88;
	st.global.f64 	[%rd89], %fd76;
$L__BB0_16:
	ret;

}


// ===== COMPILED SASS (sm_100) =====

	.target	sm_100

	.elftype	@"ET_EXEC"


//--------------------- .note.nv.tkinfo           --------------------------
	.section	.note.nv.tkinfo,"",@"SHT_NOTE"
	.sectionflags	@"SHF_NOTE_NV_TKINFO"
	.tkinfo
        /*0018*/ 	.word	0x00000002
        /*0030*/ 	.string	""
        /*0030*/ 	.string	"ptxas"
        /*0030*/ 	.string	"Cuda compilation tools, release 13.0, V13.0.88"
        /*0030*/ 	.string	"Build cuda_13.0.r13.0/compiler.36424714_0"
        /*0030*/ 	.string	"-arch sm_100 -m 64 "



//--------------------- .note.nv.cuinfo           --------------------------
	.section	.note.nv.cuinfo,"",@"SHT_NOTE"
	.sectionflags	@"SHF_NOTE_NV_CUINFO"
        /*0018*/ 	.short	0x0002
        /*001a*/ 	.short	0x0064
        /*001c*/ 	.short	0x0082
	.zero		2


//--------------------- .nv.info                  --------------------------
	.section	.nv.info,"",@"SHT_CUDA_INFO"
	.align	4


	//----- nvinfo : EIATTR_REGCOUNT
	.align		4
        /*0000*/ 	.byte	0x04, 0x2f
        /*0002*/ 	.short	(.L_1 - .L_0)
	.align		4
.L_0:
        /*0004*/ 	.word	index@(_Z6Conv3DPdS_S_S_S_S_iiiii)
        /*0008*/ 	.word	0x00000020


	//----- nvinfo : EIATTR_FRAME_SIZE
	.align		4
.L_1:
        /*000c*/ 	.byte	0x04, 0x11
        /*000e*/ 	.short	(.L_3 - .L_2)
	.align		4
.L_2:
        /*0010*/ 	.word	index@(_Z6Conv3DPdS_S_S_S_S_iiiii)
        /*0014*/ 	.word	0x00000000


	//----- nvinfo : EIATTR_MIN_STACK_SIZE
	.align		4
.L_3:
        /*0018*/ 	.byte	0x04, 0x12
        /*001a*/ 	.short	(.L_5 - .L_4)
	.align		4
.L_4:
        /*001c*/ 	.word	index@(_Z6Conv3DPdS_S_S_S_S_iiiii)
        /*0020*/ 	.word	0x00000000
.L_5:


//--------------------- .nv.compat                --------------------------
	.section	.nv.compat,"",@"SHT_CUDA_COMPAT_INFO"
	.align	4
        /*0000*/ 	.byte	0x02, 0x09, 0x00, 0x00, 0x02, 0x02, 0x01, 0x00, 0x02, 0x05, 0x05, 0x00, 0x03, 0x07, 0x01, 0x01
        /*0010*/ 	.byte	0x02, 0x03, 0x00, 0x00, 0x02, 0x06, 0x01, 0x00, 0x04, 0x0b, 0x08, 0x00, 0x01, 0x00, 0x00, 0x00
        /*0020*/ 	.byte	0x00, 0x00, 0x00, 0x00


//--------------------- .nv.info._Z6Conv3DPdS_S_S_S_S_iiiii --------------------------
	.section	.nv.info._Z6Conv3DPdS_S_S_S_S_iiiii,"",@"SHT_CUDA_INFO"
	.sectionflags	@""
	.align	4


	//----- nvinfo : EIATTR_CUDA_API_VERSION
	.align		4
        /*0000*/ 	.byte	0x04, 0x37
        /*0002*/ 	.short	(.L_7 - .L_6)
.L_6:
        /*0004*/ 	.word	0x00000082


	//----- nvinfo : EIATTR_KPARAM_INFO
	.align		4
.L_7:
        /*0008*/ 	.byte	0x04, 0x17
        /*000a*/ 	.short	(.L_9 - .L_8)
.L_8:
        /*000c*/ 	.word	0x00000000
        /*0010*/ 	.short	0x000a
        /*0012*/ 	.short	0x0040
        /*0014*/ 	.byte	0x00, 0xf0, 0x11, 0x00


	//----- nvinfo : EIATTR_KPARAM_INFO
	.align		4
.L_9:
        /*0018*/ 	.byte	0x04, 0x17
        /*001a*/ 	.short	(.L_11 - .L_10)
.L_10:
        /*001c*/ 	.word	0x00000000
        /*0020*/ 	.short	0x0009
        /*0022*/ 	.short	0x003c
        /*0024*/ 	.byte	0x00, 0xf0, 0x11, 0x00


	//----- nvinfo : EIATTR_KPARAM_INFO
	.align		4
.L_11:
        /*0028*/ 	.byte	0x04, 0x17
        /*002a*/ 	.short	(.L_13 - .L_12)
.L_12:
        /*002c*/ 	.word	0x00000000
        /*0030*/ 	.short	0x0008
        /*0032*/ 	.short	0x0038
        /*0034*/ 	.byte	0x00, 0xf0, 0x11, 0x00


	//----- nvinfo : EIATTR_KPARAM_INFO
	.align		4
.L_13:
        /*0038*/ 	.byte	0x04, 0x17
        /*003a*/ 	.short	(.L_15 - .L_14)
.L_14:
        /*003c*/ 	.word	0x00000000
        /*0040*/ 	.short	0x0007
        /*0042*/ 	.short	0x0034
        /*0044*/ 	.byte	0x00, 0xf0, 0x11, 0x00


	//----- nvinfo : EIATTR_KPARAM_INFO
	.align		4
.L_15:
        /*0048*/ 	.byte	0x04, 0x17
        /*004a*/ 	.short	(.L_17 - .L_16)
.L_16:
        /*004c*/ 	.word	0x00000000
        /*0050*/ 	.short	0x0006
        /*0052*/ 	.short	0x0030
        /*0054*/ 	.byte	0x00, 0xf0, 0x11, 0x00


	//----- nvinfo : EIATTR_KPARAM_INFO
	.align		4
.L_17:
        /*0058*/ 	.byte	0x04, 0x17
        /*005a*/ 	.short	(.L_19 - .L_18)
.L_18:
        /*005c*/ 	.word	0x00000000
        /*0060*/ 	.short	0x0005
        /*0062*/ 	.short	0x0028
        /*0064*/ 	.byte	0x00, 0xf5, 0x21, 0x00


	//----- nvinfo : EIATTR_KPARAM_INFO
	.align		4
.L_19:
        /*0068*/ 	.byte	0x04, 0x17
        /*006a*/ 	.short	(.L_21 - .L_20)
.L_20:
        /*006c*/ 	.word	0x00000000
        /*0070*/ 	.short	0x0004
        /*0072*/ 	.short	0x0020
        /*0074*/ 	.byte	0x00, 0xf5, 0x21, 0x00


	//----- nvinfo : EIATTR_KPARAM_INFO
	.align		4
.L_21:
        /*0078*/ 	.byte	0x04, 0x17
        /*007a*/ 	.short	(.L_23 - .L_22)
.L_22:
        /*007c*/ 	.word	0x00000000
        /*0080*/ 	.short	0x0003
        /*0082*/ 	.short	0x0018
        /*0084*/ 	.byte	0x00, 0xf5, 0x21, 0x00


	//----- nvinfo : EIATTR_KPARAM_INFO
	.align		4
.L_23:
        /*0088*/ 	.byte	0x04, 0x17
        /*008a*/ 	.short	(.L_25 - .L_24)
.L_24:
        /*008c*/ 	.word	0x00000000
        /*0090*/ 	.short	0x0002
        /*0092*/ 	.short	0x0010
        /*0094*/ 	.byte	0x00, 0xf5, 0x21, 0x00


	//----- nvinfo : EIATTR_KPARAM_INFO
	.align		4
.L_25:
        /*0098*/ 	.byte	0x04, 0x17
        /*009a*/ 	.short	(.L_27 - .L_26)
.L_26:
        /*009c*/ 	.word	0x00000000
        /*00a0*/ 	.short	0x0001
        /*00a2*/ 	.short	0x0008
        /*00a4*/ 	.byte	0x00, 0xf5, 0x21, 0x00


	//----- nvinfo : EIATTR_KPARAM_INFO
	.align		4
.L_27:
        /*00a8*/ 	.byte	0x04, 0x17
        /*00aa*/ 	.short	(.L_29 - .L_28)
.L_28:
        /*00ac*/ 	.word	0x00000000
        /*00b0*/ 	.short	0x0000
        /*00b2*/ 	.short	0x0000
        /*00b4*/ 	.byte	0x00, 0xf5, 0x21, 0x00


	//----- nvinfo : EIATTR_SPARSE_MMA_MASK
	.align		4
.L_29:
        /*00b8*/ 	.byte	0x03, 0x50
        /*00ba*/ 	.short	0x0000


	//----- nvinfo : EIATTR_MAXREG_COUNT
	.align		4
        /*00bc*/ 	.byte	0x03, 0x1b
        /*00be*/ 	.short	0x00ff


	//----- nvinfo : EIATTR_MERCURY_ISA_VERSION
	.align		4
        /*00c0*/ 	.byte	0x03, 0x5f
        /*00c2*/ 	.short	0x0101


	//----- nvinfo : EIATTR_VRC_CTA_INIT_COUNT
	.align		4
        /*00c4*/ 	.byte	0x02, 0x4a
	.zero		1
	.zero		1


	//----- nvinfo : EIATTR_EXIT_INSTR_OFFSETS
	.align		4
        /*00c8*/ 	.byte	0x04, 0x1c
        /*00ca*/ 	.short	(.L_31 - .L_30)


	//   ....[0]....
.L_30:
        /*00cc*/ 	.word	0x00000070


	//   ....[1]....
        /*00d0*/ 	.word	0x00001240


	//----- nvinfo : EIATTR_CBANK_PARAM_SIZE
	.align		4
.L_31:
        /*00d4*/ 	.byte	0x03, 0x19
        /*00d6*/ 	.short	0x0044


	//----- nvinfo : EIATTR_PARAM_CBANK
	.align		4
        /*00d8*/ 	.byte	0x04, 0x0a
        /*00da*/ 	.short	(.L_33 - .L_32)
	.align		4
.L_32:
        /*00dc*/ 	.word	index@(.nv.constant0._Z6Conv3DPdS_S_S_S_S_iiiii)
        /*00e0*/ 	.short	0x0380
        /*00e2*/ 	.short	0x0044


	//----- nvinfo : EIATTR_SW_WAR
	.align		4
.L_33:
        /*00e4*/ 	.byte	0x04, 0x36
        /*00e6*/ 	.short	(.L_35 - .L_34)
.L_34:
        /*00e8*/ 	.word	0x00000008
.L_35:


//--------------------- .nv.callgraph             --------------------------
	.section	.nv.callgraph,"",@"SHT_CUDA_CALLGRAPH"
	.align	4
	.sectionentsize	8
	.align		4
        /*0000*/ 	.word	0x00000000
	.align		4
        /*0004*/ 	.word	0xffffffff
	.align		4
        /*0008*/ 	.word	0x00000000
	.align		4
        /*000c*/ 	.word	0xfffffffe
	.align		4
        /*0010*/ 	.word	0x00000000
	.align		4
        /*0014*/ 	.word	0xfffffffd
	.align		4
        /*0018*/ 	.word	0x00000000
	.align		4
        /*001c*/ 	.word	0xfffffffc


//--------------------- .text._Z6Conv3DPdS_S_S_S_S_iiiii --------------------------
	.section	.text._Z6Conv3DPdS_S_S_S_S_iiiii,"ax",@progbits
	.align	128
        .global         _Z6Conv3DPdS_S_S_S_S_iiiii
        .type           _Z6Conv3DPdS_S_S_S_S_iiiii,@function
        .size           _Z6Conv3DPdS_S_S_S_S_iiiii,(.L_x_8 - _Z6Conv3DPdS_S_S_S_S_iiiii)
        .other          _Z6Conv3DPdS_S_S_S_S_iiiii,@"STO_CUDA_ENTRY STV_DEFAULT"
_Z6Conv3DPdS_S_S_S_S_iiiii:
.text._Z6Conv3DPdS_S_S_S_S_iiiii:
[----:B------:R-:W-:Y:S01]  /*0000*/  LDC R1, c[0x0][0x37c] ;  /* 0x0000df00ff017b82 */ /* 0x000fe20000000800 */
[----:B------:R-:W0:Y:S01]  /*0010*/  S2R R0, SR_CTAID.X ;  /* 0x0000000000007919 */ /* 0x000e220000002500 */
[----:B------:R-:W0:Y:S01]  /*0020*/  LDCU UR4, c[0x0][0x360] ;  /* 0x00006c00ff0477ac */ /* 0x000e220008000800 */
[----:B------:R-:W0:Y:S01]  /*0030*/  S2R R3, SR_TID.X ;  /* 0x0000000000037919 */ /* 0x000e220000002100 */
[----:B------:R-:W1:Y:S01]  /*0040*/  LDCU UR5, c[0x0][0x3b4] ;  /* 0x00007680ff0577ac */ /* 0x000e620008000800 */
[----:B0-----:R-:W-:-:S05]  /*0050*/  IMAD R0, R0, UR4, R3 ;  /* 0x0000000400007c24 */ /* 0x001fca000f8e0203 */
[----:B-1----:R-:W-:-:S13]  /*0060*/  ISETP.GE.AND P0, PT, R0, UR5, PT ;  /* 0x0000000500007c0c */ /* 0x002fda000bf06270 */
[----:B------:R-:W-:Y:S05]  /*0070*/  @P0 EXIT ;  /* 0x000000000000094d */ /* 0x000fea0003800000 */
[----:B------:R-:W0:Y:S01]  /*0080*/  LDC.64 R12, c[0x0][0x390] ;  /* 0x0000e400ff0c7b82 */ /* 0x000e220000000a00 */
[----:B------:R-:W1:Y:S01]  /*0090*/  LDCU.64 UR14, c[0x0][0x358] ;  /* 0x00006b00ff0e77ac */ /* 0x000e620008000a00 */
[----:B------:R-:W2:Y:S06]  /*00a0*/  LDCU UR7, c[0x0][0x3bc] ;  /* 0x00007780ff0777ac */ /* 0x000eac0008000800 */
[----:B------:R-:W3:Y:S01]  /*00b0*/  LDC.64 R10, c[0x0][0x398] ;  /* 0x0000e600ff0a7b82 */ /* 0x000ee20000000a00 */
[----:B------:R-:W4:Y:S07]  /*00c0*/  LDCU UR8, c[0x0][0x3c0] ;  /* 0x00007800ff0877ac */ /* 0x000f2e0008000800 */
[----:B------:R-:W5:Y:S01]  /*00d0*/  LDC.64 R8, c[0x0][0x3a0] ;  /* 0x0000e800ff087b82 */ /* 0x000f620000000a00 */
[----:B0-----:R-:W-:-:S06]  /*00e0*/  IMAD.WIDE R12, R0, 0x8, R12 ;  /* 0x00000008000c7825 */ /* 0x001fcc00078e020c */
[----:B-1----:R-:W4:Y:S01]  /*00f0*/  LDG.E.64 R12, desc[UR14][R12.64] ;  /* 0x0000000e0c0c7981 */ /* 0x002f22000c1e1b00 */
[----:B---3--:R-:W-:-:S06]  /*0100*/  IMAD.WIDE R10, R0, 0x8, R10 ;  /* 0x00000008000a7825 */ /* 0x008fcc00078e020a */
[----:B------:R-:W3:Y:S01]  /*0110*/  LDG.E.64 R10, desc[UR14][R10.64] ;  /* 0x0000000e0a0a7981 */ /* 0x000ee2000c1e1b00 */
[----:B-----5:R-:W-:-:S06]  /*0120*/  IMAD.WIDE R8, R0, 0x8, R8 ;  /* 0x0000000800087825 */ /* 0x020fcc00078e0208 */
[----:B------:R-:W5:Y:S01]  /*0130*/  LDG.E.64 R8, desc[UR14][R8.64] ;  /* 0x0000000e08087981 */ /* 0x000f62000c1e1b00 */
[----:B--2---:R-:W-:Y:S01]  /*0140*/  I2F.F64 R4, UR7 ;  /* 0x0000000700047d12 */ /* 0x004fe20008201c00 */
[----:B----4-:R-:W-:Y:S01]  /*0150*/  UIADD3 UR4, UPT, UPT, UR8, 0x1, URZ ;  /* 0x0000000108047890 */ /* 0x010fe2000fffe0ff */
[----:B------:R-:W-:Y:S01]  /*0160*/  CS2R R20, SRZ ;  /* 0x0000000000147805 */ /* 0x000fe2000001ff00 */
[----:B------:R-:W-:-:S04]  /*0170*/  UIADD3 UR6, UPT, UPT, -UR8, URZ, URZ ;  /* 0x000000ff08067290 */ /* 0x000fc8000fffe1ff */
[----:B------:R-:W-:Y:S01]  /*0180*/  UISETP.GE.AND UP0, UPT, UR4, UR6, UPT ;  /* 0x000000060400728c */ /* 0x000fe2000bf06270 */
[----:B------:R-:W0:Y:S08]  /*0190*/  F2I.F64.FLOOR R6, R12 ;  /* 0x0000000c00067311 */ /* 0x000e300000305100 */
[----:B---3--:R-:W-:Y:S08]  /*01a0*/  F2I.F64.FLOOR R3, R10 ;  /* 0x0000000a00037311 */ /* 0x008ff00000305100 */
[----:B0-----:R-:W0:Y:S08]  /*01b0*/  I2F.F64 R14, R6 ;  /* 0x00000006000e7312 */ /* 0x001e300000201c00 */
[----:B-----5:R-:W1:Y:S01]  /*01c0*/  F2I.F64.FLOOR R7, R8 ;  /* 0x0000000800077311 */ /* 0x020e620000305100 */
[----:B0-----:R-:W-:-:S07]  /*01d0*/  DADD R14, R12, -R14 ;  /* 0x000000000c0e7229 */ /* 0x001fce000000080e */
[----:B------:R-:W0:Y:S01]  /*01e0*/  I2F.F64 R16, R3 ;  /* 0x0000000300107312 */ /* 0x000e220000201c00 */
[----:B------:R-:W-:-:S07]  /*01f0*/  DMUL R14, R4, R14 ;  /* 0x0000000e040e7228 */ /* 0x000fce0000000000 */
[----:B-1----:R-:W1:Y:S01]  /*0200*/  I2F.F64 R18, R7 ;  /* 0x0000000700127312 */ /* 0x002e620000201c00 */
[----:B0-----:R-:W-:-:S07]  /*0210*/  DADD R16, R10, -R16 ;  /* 0x000000000a107229 */ /* 0x001fce0000000810 */
[----:B------:R-:W0:Y:S01]  /*0220*/  F2I.S64.F64 R14, R14 ;  /* 0x0000000e000e7311 */ /* 0x000e220000301900 */
[----:B-1----:R-:W-:Y:S02]  /*0230*/  DADD R18, R8, -R18 ;  /* 0x0000000008127229 */ /* 0x002fe40000000812 */
[----:B------:R-:W-:-:S06]  /*0240*/  DMUL R16, R4, R16 ;  /* 0x0000001004107228 */ /* 0x000fcc0000000000 */
[----:B------:R-:W-:Y:S01]  /*0250*/  DMUL R18, R4, R18 ;  /* 0x0000001204127228 */ /* 0x000fe20000000000 */
[----:B0-----:R-:W-:-:S04]  /*0260*/  ISETP.NE.AND P0, PT, R14, UR7, PT ;  /* 0x000000070e007c0c */ /* 0x001fc8000bf05270 */
[----:B------:R-:W-:Y:S01]  /*0270*/  SEL R2, R14, RZ, P0 ;  /* 0x000000ff0e027207 */ /* 0x000fe20000000000 */
[----:B------:R-:W-:Y:S08]  /*0280*/  BRA.U !UP0, `(.L_x_0) ;  /* 0x0000000d08e07547 */ /* 0x000ff0000b800000 */
[----:B------:R-:W0:Y:S01]  /*0290*/  F2I.S64.F64 R16, R16 ;  /* 0x0000001000107311 */ /* 0x000e220000301900 */
[----:B------:R-:W-:Y:S01]  /*02a0*/  UIADD3 UR4, UPT, UPT, UR8, 0x2, URZ ;  /* 0x0000000208047890 */ /* 0x000fe2000fffe0ff */
[----:B------:R-:W-:Y:S01]  /*02b0*/  VIADD R8, R6, 0x1 ;  /* 0x0000000106087836 */ /* 0x000fe20000000000 */
[----:B------:R-:W-:Y:S01]  /*02c0*/  CS2R R20, SRZ ;  /* 0x0000000000147805 */ /* 0x000fe2000001ff00 */
[----:B------:R-:W-:Y:S01]  /*02d0*/  VIADD R22, R3, 0x1 ;  /* 0x0000000103167836 */ /* 0x000fe20000000000 */
[----:B------:R-:W-:Y:S01]  /*02e0*/  UIADD3 UR4, UPT, UPT, UR4, UR8, URZ ;  /* 0x0000000804047290 */ /* 0x000fe2000fffe0ff */
[----:B------:R-:W-:Y:S02]  /*02f0*/  VIADD R9, R7, 0x1 ;  /* 0x0000000107097836 */ /* 0x000fe40000000000 */
[----:B------:R-:W1:Y:S01]  /*0300*/  F2I.S64.F64 R18, R18 ;  /* 0x0000001200127311 */ /* 0x000e620000301900 */
[----:B------:R-:W-:Y:S01]  /*0310*/  @P0 IMAD.MOV R8, RZ, RZ, R6 ;  /* 0x000000ffff080224 */ /* 0x000fe200078e0206 */
[----:B------:R-:W-:-:S02]  /*0320*/  ULOP3.LUT UR5, UR4, 0xfffffff8, URZ, 0xc0, !UPT ;  /* 0xfffffff804057892 */ /* 0x000fc4000f8ec0ff */
[----:B------:R-:W-:Y:S02]  /*0330*/  ULOP3.LUT UR4, UR4, 0x6, URZ, 0xc0, !UPT ;  /* 0x0000000604047892 */ /* 0x000fe4000f8ec0ff */
[----:B------:R-:W-:Y:S01]  /*0340*/  UIADD3 UR9, UPT, UPT, -UR5, URZ, URZ ;  /* 0x000000ff05097290 */ /* 0x000fe2000fffe1ff */
[C---:B0-----:R-:W-:Y:S02]  /*0350*/  ISETP.NE.AND P2, PT, R16.reuse, UR7, PT ;  /* 0x0000000710007c0c */ /* 0x041fe4000bf45270 */
[----:B------:R-:W-:Y:S02]  /*0360*/  UMOV UR5, UR6 ;  /* 0x0000000600057c82 */ /* 0x000fe40008000000 */
[----:B------:R-:W-:Y:S02]  /*0370*/  SEL R5, R16, RZ, P2 ;  /* 0x000000ff10057207 */ /* 0x000fe40001000000 */
[----:B-1----:R-:W-:-:S04]  /*0380*/  ISETP.NE.AND P1, PT, R18, UR7, PT ;  /* 0x0000000712007c0c */ /* 0x002fc8000bf25270 */
[----:B------:R-:W-:-:S03]  /*0390*/  SEL R4, R18, RZ, P1 ;  /* 0x000000ff12047207 */ /* 0x000fc60000800000 */
[----:B------:R-:W-:Y:S02]  /*03a0*/  @P2 IMAD.MOV R22, RZ, RZ, R3 ;  /* 0x000000ffff162224 */ /* 0x000fe400078e0203 */
[----:B------:R-:W-:Y:S02]  /*03b0*/  IMAD.U32 R3, RZ, RZ, UR8 ;  /* 0x00000008ff037e24 */ /* 0x000fe4000f8e00ff */
[----:B------:R-:W-:Y:S02]  /*03c0*/  VIADD R22, R22, 0xffffffff ;  /* 0xffffffff16167836 */ /* 0x000fe40000000000 */
[----:B------:R-:W-:Y:S02]  /*03d0*/  IMAD R6, R3, UR7, R2 ;  /* 0x0000000703067c24 */ /* 0x000fe4000f8e0202 */
[----:B------:R-:W-:Y:S02]  /*03e0*/  @P1 IMAD.MOV R9, RZ, RZ, R7 ;  /* 0x000000ffff091224 */ /* 0x000fe400078e0207 */
[----:B------:R-:W-:-:S02]  /*03f0*/  VIADD R7, R8, 0xffffffff ;  /* 0xffffffff08077836 */ /* 0x000fc40000000000 */
[----:B------:R-:W-:Y:S02]  /*0400*/  VIADD R8, R8, -UR8 ;  /* 0x8000000808087c36 */ /* 0x000fe40008000000 */
[----:B------:R-:W-:-:S07]  /*0410*/  VIADD R9, R9, 0xffffffff ;  /* 0xffffffff09097836 */ /* 0x000fce0000000000 */
.L_x_6:
[----:B------:R-:W0:Y:S01]  /*0420*/  LDCU.64 UR12, c[0x0][0x3b8] ;  /* 0x00007700ff0c77ac */ /* 0x000e220008000a00 */
[----:B------:R-:W-:Y:S02]  /*0430*/  IMAD R3, RZ, RZ, -UR5 ;  /* 0x80000005ff037e24 */ /* 0x000fe4000f8e02ff */
[----:B------:R-:W-:Y:S01]  /*0440*/  VIADD R23, R9, UR5 ;  /* 0x0000000509177c36 */ /* 0x000fe20008000000 */
[----:B------:R-:W1:Y:S01]  /*0450*/  LDCU UR6, c[0x0][0x3b8] ;  /* 0x00007700ff0677ac */ /* 0x000e620008000800 */
[----:B------:R-:W2:Y:S01]  /*0460*/  LDCU UR18, c[0x0][0x3c0] ;  /* 0x00007800ff1277ac */ /* 0x000ea20008000800 */
[----:B------:R-:W3:Y:S01]  /*0470*/  LDCU UR7, c[0x0][0x3b0] ;  /* 0x00007600ff0777ac */ /* 0x000ee20008000800 */
[----:B------:R-:W-:Y:S01]  /*0480*/  UIADD3 UR5, UPT, UPT, UR5, 0x1, URZ ;  /* 0x0000000105057890 */ /* 0x000fe2000fffe0ff */
[----:B0-----:R-:W-:Y:S01]  /*0490*/  IMAD R3, R3, UR13, R4 ;  /* 0x0000000d03037c24 */ /* 0x001fe2000f8e0204 */
[----:B-1----:R-:W-:-:S04]  /*04a0*/  USHF.R.S32.HI UR11, URZ, 0x1f, UR6 ;  /* 0x0000001fff0b7899 */ /* 0x002fc80008011406 */
[----:B------:R-:W-:Y:S01]  /*04b0*/  I2FP.F32.S32 R3, R3 ;  /* 0x0000000300037245 */ /* 0x000fe20000201400 */
[----:B--2---:R-:W-:-:S03]  /*04c0*/  UIADD3 UR10, UPT, UPT, -UR18, URZ, URZ ;  /* 0x000000ff120a7290 */ /* 0x004fc6000fffe1ff */
[----:B------:R-:W0:Y:S01]  /*04d0*/  F2I.S64 R10, |R3| ;  /* 0x40000003000a7311 */ /* 0x000e220000201900 */
[----:B------:R-:W-:Y:S01]  /*04e0*/  UIADD3 UR19, UPT, UPT, UR18, 0x2, URZ ;  /* 0x0000000212137890 */ /* 0x000fe2000fffe0ff */
[----:B---3--:R-:W-:-:S03]  /*04f0*/  IMAD R23, R23, UR7, R22 ;  /* 0x0000000717177c24 */ /* 0x008fc6000f8e0216 */
[----:B------:R-:W-:Y:S01]  /*0500*/  UISETP.NE.AND UP0, UPT, UR5, UR19, UPT ;  /* 0x000000130500728c */ /* 0x000fe2000bf05270 */
[----:B------:R-:W-:Y:S01]  /*0510*/  UMOV UR6, UR10 ;  /* 0x0000000a00067c82 */ /* 0x000fe20008000000 */
[----:B0-----:R-:W-:-:S04]  /*0520*/  IMAD R11, R11, UR12, RZ ;  /* 0x0000000c0b0b7c24 */ /* 0x001fc8000f8e02ff */
[C---:B------:R-:W-:Y:S02]  /*0530*/  IMAD R13, R10.reuse, UR11, R11 ;  /* 0x0000000b0a0d7c24 */ /* 0x040fe4000f8e020b */
[----:B------:R-:W-:-:S05]  /*0540*/  IMAD.WIDE.U32 R10, R10, UR12, RZ ;  /* 0x0000000c0a0a7c25 */ /* 0x000fca000f8e00ff */
[----:B------:R-:W-:-:S07]  /*0550*/  IADD3 R24, PT, PT, R11, R13, RZ ;  /* 0x0000000d0b187210 */ /* 0x000fce0007ffe0ff */
.L_x_5:
[----:B------:R-:W0:Y:S01]  /*0560*/  LDCU.64 UR16, c[0x0][0x3b8] ;  /* 0x00007700ff1077ac */ /* 0x000e220008000a00 */
[----:B------:R-:W-:Y:S01]  /*0570*/  VIADD R27, R23, UR6 ;  /* 0x00000006171b7c36 */ /* 0x000fe20008000000 */
[----:B------:R-:W-:Y:S01]  /*0580*/  UIADD3 UR7, UPT, UPT, -UR6, URZ, URZ ;  /* 0x000000ff06077290 */ /* 0x000fe2000fffe1ff */
[----:B------:R-:W1:Y:S05]  /*0590*/  LDCU UR8, c[0x0][0x3b0] ;  /* 0x00007600ff0877ac */ /* 0x000e6a0008000800 */
[----:B------:R-:W-:Y:S01]  /*05a0*/  IMAD.U32 R12, RZ, RZ, UR7 ;  /* 0x00000007ff0c7e24 */ /* 0x000fe2000f8e00ff */
[----:B------:R-:W-:Y:S02]  /*05b0*/  USHF.L.U32 UR7, UR18, 0x1, URZ ;  /* 0x0000000112077899 */ /* 0x000fe400080006ff */
[----:B------:R-:W-:-:S02]  /*05c0*/  UIADD3 UR6, UPT, UPT, UR6, 0x1, URZ ;  /* 0x0000000106067890 */ /* 0x000fc4000fffe0ff */
[----:B------:R-:W-:Y:S02]  /*05d0*/  UISETP.GE.U32.AND UP2, UPT, UR7, 0x6, UPT ;  /* 0x000000060700788c */ /* 0x000fe4000bf46070 */
[----:B------:R-:W-:Y:S01]  /*05e0*/  UISETP.NE.AND UP1, UPT, UR6, UR19, UPT ;  /* 0x000000130600728c */ /* 0x000fe2000bf25270 */
[----:B0-----:R-:W-:Y:S01]  /*05f0*/  IMAD R3, R12, UR17, R5 ;  /* 0x000000110c037c24 */ /* 0x001fe2000f8e0205 */
[----:B------:R-:W-:-:S04]  /*0600*/  UMOV UR7, UR10 ;  /* 0x0000000a00077c82 */ /* 0x000fc80008000000 */
[----:B------:R-:W-:Y:S01]  /*0610*/  I2FP.F32.S32 R3, R3 ;  /* 0x0000000300037245 */ /* 0x000fe20000201400 */
[----:B-1----:R-:W-:-:S03]  /*0620*/  IMAD R25, R27, UR8, R7 ;  /* 0x000000081b197c24 */ /* 0x002fc6000f8e0207 */
[----:B------:R-:W0:Y:S02]  /*0630*/  F2I.S64 R12, |R3| ;  /* 0x40000003000c7311 */ /* 0x000e240000201900 */
[----:B0-----:R-:W-:-:S05]  /*0640*/  IADD3 R12, P0, PT, R12, R10, RZ ;  /* 0x0000000a0c0c7210 */ /* 0x001fca0007f1e0ff */
[----:B------:R-:W-:-:S04]  /*0650*/  IMAD.X R13, R13, 0x1, R24, P0 ;  /* 0x000000010d0d7824 */ /* 0x000fc800000e0618 */
[----:B------:R-:W-:-:S04]  /*0660*/  IMAD R13, R13, UR16, RZ ;  /* 0x000000100d0d7c24 */ /* 0x000fc8000f8e02ff */
[C---:B------:R-:W-:Y:S02]  /*0670*/  IMAD R15, R12.reuse, UR11, R13 ;  /* 0x0000000b0c0f7c24 */ /* 0x040fe4000f8e020d */
[----:B------:R-:W-:-:S04]  /*0680*/  IMAD.WIDE.U32 R12, R12, UR16, RZ ;  /* 0x000000100c0c7c25 */ /* 0x000fc8000f8e00ff */
[----:B------:R-:W-:Y:S01]  /*0690*/  IMAD.IADD R26, R13, 0x1, R15 ;  /* 0x000000010d1a7824 */ /* 0x000fe200078e020f */
[----:B------:R-:W-:Y:S06]  /*06a0*/  BRA.U !UP2, `(.L_x_1) ;  /* 0x000000050a807547 */ /* 0x000fec000b800000 */
[----:B------:R-:W0:Y:S01]  /*06b0*/  LDCU UR7, c[0x0][0x3c0] ;  /* 0x00007800ff0777ac */ /* 0x000e220008000800 */
[----:B------:R-:W-:Y:S02]  /*06c0*/  IMAD.MOV.U32 R3, RZ, RZ, R6 ;  /* 0x000000ffff037224 */ /* 0x000fe400078e0006 */
[----:B------:R-:W-:Y:S01]  /*06d0*/  IMAD R27, R27, UR8, R8 ;  /* 0x000000081b1b7c24 */ /* 0x000fe2000f8e0208 */
[----:B------:R-:W1:Y:S01]  /*06e0*/  LDCU.64 UR12, c[0x0][0x3a8] ;  /* 0x00007500ff0c77ac */ /* 0x000e620008000a00 */
[----:B------:R-:W-:Y:S01]  /*06f0*/  UMOV UR8, UR9 ;  /* 0x0000000900087c82 */ /* 0x000fe20008000000 */
[----:B0-----:R-:W-:-:S12]  /*0700*/  ULOP3.LUT UR7, URZ, UR7, URZ, 0x33, !UPT ;  /* 0x00000007ff077292 */ /* 0x001fd8000f8e33ff */
.L_x_2:
[----:B------:R-:W-:Y:S01]  /*0710*/  I2FP.F32.S32 R18, R3 ;  /* 0x0000000300127245 */ /* 0x000fe20000201400 */
[----:B------:R-:W0:Y:S03]  /*0720*/  LDC.64 R14, c[0x0][0x388] ;  /* 0x0000e200ff0e7b82 */ /* 0x000e260000000a00 */
[----:B------:R-:W2:Y:S02]  /*0730*/  F2I.S64 R16, |R18| ;  /* 0x4000001200107311 */ /* 0x000ea40000201900 */
[----:B--2---:R-:W-:-:S05]  /*0740*/  IADD3 R16, P0, PT, R16, R12, RZ ;  /* 0x0000000c10107210 */ /* 0x004fca0007f1e0ff */
[----:B------:R-:W-:Y:S01]  /*0750*/  IMAD.X R17, R17, 0x1, R26, P0 ;  /* 0x0000000111117824 */ /* 0x000fe200000e061a */
[----:B-1----:R-:W-:-:S04]  /*0760*/  LEA R28, P0, R16, UR12, 0x3 ;  /* 0x0000000c101c7c11 */ /* 0x002fc8000f8018ff */
[----:B------:R-:W-:Y:S01]  /*0770*/  LEA.HI.X R29, R16, UR13, R17, 0x3, P0 ;  /* 0x0000000d101d7c11 */ /* 0x000fe200080f1c11 */
[----:B------:R-:W-:-:S04]  /*0780*/  VIADD R17, R27, 0xffffffff ;  /* 0xffffffff1b117836 */ /* 0x000fc80000000000 */
[----:B0-----:R-:W-:Y:S01]  /*0790*/  IMAD.WIDE R14, R17, 0x8, R14 ;  /* 0x00000008110e7825 */ /* 0x001fe200078e020e */
[----:B------:R0:W2:Y:S04]  /*07a0*/  LDG.E.64 R18, desc[UR14][R28.64] ;  /* 0x0000000e1c127981 */ /* 0x0000a8000c1e1b00 */
[----:B------:R-:W2:Y:S01]  /*07b0*/  LDG.E.64 R16, desc[UR14][R14.64] ;  /* 0x0000000e0e107981 */ /* 0x000ea2000c1e1b00 */
[----:B0-----:R-:W-:-:S05]  /*07c0*/  VIADD R28, R3, -UR17 ;  /* 0x80000011031c7c36 */ /* 0x001fca0008000000 */
[----:B------:R-:W-:Y:S01]  /*07d0*/  I2FP.F32.S32 R29, R28 ;  /* 0x0000001c001d7245 */ /* 0x000fe20000201400 */
[----:B--2---:R-:W-:-:S03]  /*07e0*/  DFMA R16, R18, R16, R20 ;  /* 0x000000101210722b */ /* 0x004fc60000000014 */
[----:B------:R-:W0:Y:S02]  /*07f0*/  F2I.S64 R18, |R29| ;  /* 0x4000001d00127311 */ /* 0x000e240000201900 */
[----:B0-----:R-:W-:-:S05]  /*0800*/  IADD3 R20, P0, PT, R18, R12, RZ ;  /* 0x0000000c12147210 */ /* 0x001fca0007f1e0ff */
[----:B------:R-:W-:Y:S01]  /*0810*/  IMAD.X R19, R19, 0x1, R26, P0 ;  /* 0x0000000113137824 */ /* 0x000fe200000e061a */
[----:B------:R-:W-:-:S04]  /*0820*/  LEA R18, P0, R20, UR12, 0x3 ;  /* 0x0000000c14127c11 */ /* 0x000fc8000f8018ff */
[----:B------:R-:W-:Y:S02]  /*0830*/  LEA.HI.X R19, R20, UR13, R19, 0x3, P0 ;  /* 0x0000000d14137c11 */ /* 0x000fe400080f1c13 */
[----:B------:R-:W2:Y:S04]  /*0840*/  LDG.E.64 R20, desc[UR14][R14.64+0x8] ;  /* 0x0000080e0e147981 */ /* 0x000ea8000c1e1b00 */
[----:B------:R-:W2:Y:S01]  /*0850*/  LDG.E.64 R18, desc[UR14][R18.64] ;  /* 0x0000000e12127981 */ /* 0x000ea2000c1e1b00 */
[----:B------:R-:W-:-:S04]  /*0860*/  IADD3 R28, PT, PT, R28, -UR17, RZ ;  /* 0x800000111c1c7c10 */ /* 0x000fc8000fffe0ff */
[----:B------:R-:W-:Y:S01]  /*0870*/  I2FP.F32.S32 R29, R28 ;  /* 0x0000001c001d7245 */ /* 0x000fe20000201400 */
[----:B--2---:R-:W-:-:S03]  /*0880*/  DFMA R16, R18, R20, R16 ;  /* 0x000000141210722b */ /* 0x004fc60000000010 */
[----:B------:R-:W0:Y:S01]  /*0890*/  F2I.S64 R20, |R29| ;  /* 0x4000001d00147311 */ /* 0x000e220000201900 */
[----:B------:R-:W2:Y:S01]  /*08a0*/  LDG.E.64 R18, desc[UR14][R14.64+0x10] ;  /* 0x0000100e0e127981 */ /* 0x000ea2000c1e1b00 */
[----:B0-----:R-:W-:-:S05]  /*08b0*/  IADD3 R29, P0, PT, R20, R12, RZ ;  /* 0x0000000c141d7210 */ /* 0x001fca0007f1e0ff */
[----:B------:R-:W-:Y:S01]  /*08c0*/  IMAD.X R21, R21, 0x1, R26, P0 ;  /* 0x0000000115157824 */ /* 0x000fe200000e061a */
[----:B------:R-:W-:-:S04]  /*08d0*/  LEA R20, P0, R29, UR12, 0x3 ;  /* 0x0000000c1d147c11 */ /* 0x000fc8000f8018ff */
[----:B------:R-:W-:-:S06]  /*08e0*/  LEA.HI.X R21, R29, UR13, R21, 0x3, P0 ;  /* 0x0000000d1d157c11 */ /* 0x000fcc00080f1c15 */
[----:B------:R-:W2:Y:S01]  /*08f0*/  LDG.E.64 R20, desc[UR14][R20.64] ;  /* 0x0000000e14147981 */ /* 0x000ea2000c1e1b00 */
[----:B------:R-:W-:-:S05]  /*0900*/  VIADD R28, R28, -UR17 ;  /* 0x800000111c1c7c36 */ /* 0x000fca0008000000 */
[----:B------:R-:W-:Y:S01]  /*0910*/  I2FP.F32.S32 R29, R28 ;  /* 0x0000001c001d7245 */ /* 0x000fe20000201400 */
[----:B--2---:R-:W-:-:S03]  /*0920*/  DFMA R16, R20, R18, R16 ;  /* 0x000000121410722b */ /* 0x004fc60000000010 */
[----:B------:R-:W0:Y:S02]  /*0930*/  F2I.S64 R18, |R29| ;  /* 0x4000001d00127311 */ /* 0x000e240000201900 */
[----:B0-----:R-:W-:-:S05]  /*0940*/  IADD3 R29, P0, PT, R18, R12, RZ ;  /* 0x0000000c121d7210 */ /* 0x001fca0007f1e0ff */
[----:B------:R-:W-:Y:S01]  /*0950*/  IMAD.X R19, R19, 0x1, R26, P0 ;  /* 0x0000000113137824 */ /* 0x000fe200000e061a */
[----:B------:R-:W-:-:S04]  /*0960*/  LEA R18, P0, R29, UR12, 0x3 ;  /* 0x0000000c1d127c11 */ /* 0x000fc8000f8018ff */
[----:B------:R-:W-:-:S05]  /*0970*/  LEA.HI.X R19, R29, UR13, R19, 0x3, P0 ;  /* 0x0000000d1d137c11 */ /* 0x000fca00080f1c13 */
[----:B------:R-:W2:Y:S04]  /*0980*/  LDG.E.64 R20, desc[UR14][R18.64] ;  /* 0x0000000e12147981 */ /* 0x000ea8000c1e1b00 */
[----:B------:R-:W2:Y:S01]  /*0990*/  LDG.E.64 R18, desc[UR14][R14.64+0x18] ;  /* 0x0000180e0e127981 */ /* 0x000ea2000c1e1b00 */
[----:B------:R-:W-:-:S05]  /*09a0*/  VIADD R28, R28, -UR17 ;  /* 0x800000111c1c7c36 */ /* 0x000fca0008000000 */
        /* <DEDUP_REMOVED lines=29> */
[----:B------:R-:W-:-:S04]  /*0b80*/  IADD3 R28, PT, PT, R28, -UR17, RZ ;  /* 0x800000111c1c7c10 */ /* 0x000fc8000fffe0ff */
        /* <DEDUP_REMOVED lines=9> */
[----:B------:R-:W-:-:S04]  /*0c20*/  UIADD3 UR8, UPT, UPT, UR8, 0x8, URZ ;  /* 0x0000000808087890 */ /* 0x000fc8000fffe0ff */
[----:B------:R-:W-:Y:S01]  /*0c30*/  UISETP.NE.AND UP2, UPT, UR8, URZ, UPT ;  /* 0x000000ff0800728c */ /* 0x000fe2000bf45270 */
[----:B------:R-:W-:Y:S01]  /*0c40*/  VIADD R27, R27, 0x8 ;  /* 0x000000081b1b7836 */ /* 0x000fe20000000000 */
[----:B------:R-:W-:Y:S01]  /*0c50*/  UIADD3 UR7, UPT, UPT, UR7, 0x8, URZ ;  /* 0x0000000807077890 */ /* 0x000fe2000fffe0ff */
[----:B--2---:R-:W-:Y:S01]  /*0c60*/  DFMA R20, R18, R28, R16 ;  /* 0x0000001c1214722b */ /* 0x004fe20000000010 */
[----:B------:R-:W-:-:S04]  /*0c70*/  IMAD R16, RZ, RZ, -UR17 ;  /* 0x80000011ff107e24 */ /* 0x000fc8000f8e02ff */
[----:B------:R-:W-:Y:S01]  /*0c80*/  IMAD R3, R16, 0x8, R3 ;  /* 0x0000000810037824 */ /* 0x000fe200078e0203 */
[----:B------:R-:W-:Y:S06]  /*0c90*/  BRA.U UP2, `(.L_x_2) ;  /* 0xfffffff9029c7547 */ /* 0x000fec000b83ffff */
[----:B------:R-:W-:-:S12]  /*0ca0*/  UIADD3 UR7, UPT, UPT, UR7, 0x1, URZ ;  /* 0x0000000107077890 */ /* 0x000fd8000fffe0ff */
.L_x_1:
[----:B------:R-:W-:-:S09]  /*0cb0*/  UISETP.NE.AND UP2, UPT, UR4, URZ, UPT ;  /* 0x000000ff0400728c */ /* 0x000fd2000bf45270 */
[----:B------:R-:W-:Y:S05]  /*0cc0*/  BRA.U !UP2, `(.L_x_3) ;  /* 0x000000050a487547 */ /* 0x000fea000b800000 */
[----:B------:R-:W0:Y:S01]  /*0cd0*/  LDCU UR8, c[0x0][0x3c0] ;  /* 0x00007800ff0877ac */ /* 0x000e220008000800 */
[----:B------:R-:W-:-:S04]  /*0ce0*/  UIADD3 UR12, UPT, UPT, UR4, -0x1, URZ ;  /* 0xffffffff040c7890 */ /* 0x000fc8000fffe0ff */
[----:B------:R-:W-:Y:S02]  /*0cf0*/  UISETP.GE.U32.AND UP2, UPT, UR12, 0x3, UPT ;  /* 0x000000030c00788c */ /* 0x000fe4000bf46070 */
[----:B0-----:R-:W-:-:S04]  /*0d00*/  ULOP3.LUT UR8, UR8, 0x1, URZ, 0xc0, !UPT ;  /* 0x0000000108087892 */ /* 0x001fc8000f8ec0ff */
[----:B------:R-:W-:-:S03]  /*0d10*/  UISETP.NE.U32.AND UP3, UPT, UR8, 0x1, UPT ;  /* 0x000000010800788c */ /* 0x000fc6000bf65070 */
[----:B------:R-:W-:Y:S08]  /*0d20*/  BRA.U !UP2, `(.L_x_4) ;  /* 0x000000010ac47547 */ /* 0x000ff0000b800000 */
[----:B------:R-:W-:Y:S01]  /*0d30*/  IMAD R3, RZ, RZ, -UR7 ;  /* 0x80000007ff037e24 */ /* 0x000fe2000f8e02ff */
[----:B------:R-:W0:Y:S01]  /*0d40*/  LDC.64 R14, c[0x0][0x388] ;  /* 0x0000e200ff0e7b82 */ /* 0x000e220000000a00 */
[----:B------:R-:W1:Y:S01]  /*0d50*/  LDCU.64 UR12, c[0x0][0x3a8] ;  /* 0x00007500ff0c77ac */ /* 0x000e620008000a00 */
[----:B------:R-:W-:Y:S02]  /*0d60*/  VIADD R19, R25, UR7 ;  /* 0x0000000719137c36 */ /* 0x000fe40008000000 */
[----:B------:R-:W-:-:S05]  /*0d70*/  IMAD R3, R3, UR17, R2 ;  /* 0x0000001103037c24 */ /* 0x000fca000f8e0202 */
[----:B------:R-:W-:-:S04]  /*0d80*/  I2FP.F32.S32 R3, R3 ;  /* 0x0000000300037245 */ /* 0x000fc80000201400 */
[----:B------:R-:W2:Y:S01]  /*0d90*/  F2I.S64 R16, |R3| ;  /* 0x4000000300107311 */ /* 0x000ea20000201900 */
[----:B0-----:R-:W-:Y:S01]  /*0da0*/  IMAD.WIDE R14, R19, 0x8, R14 ;  /* 0x00000008130e7825 */ /* 0x001fe200078e020e */
[----:B--2---:R-:W-:-:S05]  /*0db0*/  IADD3 R18, P0, PT, R16, R12, RZ ;  /* 0x0000000c10127210 */ /* 0x004fca0007f1e0ff */
[----:B------:R-:W-:Y:S01]  /*0dc0*/  IMAD.X R17, R17, 0x1, R26, P0 ;  /* 0x0000000111117824 */ /* 0x000fe200000e061a */
[----:B-1----:R-:W-:-:S04]  /*0dd0*/  LEA R16, P0, R18, UR12, 0x3 ;  /* 0x0000000c12107c11 */ /* 0x002fc8000f8018ff */
[----:B------:R-:W-:Y:S02]  /*0de0*/  LEA.HI.X R17, R18, UR13, R17, 0x3, P0 ;  /* 0x0000000d12117c11 */ /* 0x000fe400080f1c11 */
[----:B------:R-:W2:Y:S04]  /*0df0*/  LDG.E.64 R18, desc[UR14][R14.64] ;  /* 0x0000000e0e127981 */ /* 0x000ea8000c1e1b00 */
[----:B------:R-:W2:Y:S01]  /*0e00*/  LDG.E.64 R16, desc[UR14][R16.64] ;  /* 0x0000000e10107981 */ /* 0x000ea2000c1e1b00 */
[----:B------:R-:W-:-:S06]  /*0e10*/  UIMAD UR8, UR7, UR17, UR17 ;  /* 0x00000011070872a4 */ /* 0x000fcc000f8e0211 */
[----:B------:R-:W-:-:S05]  /*0e20*/  VIADD R3, R2, -UR8 ;  /* 0x8000000802037c36 */ /* 0x000fca0008000000 */
        /* <DEDUP_REMOVED lines=9> */
[----:B------:R-:W-:Y:S01]  /*0ec0*/  UIADD3 UR8, UPT, UPT, UR8, UR17, URZ ;  /* 0x0000001108087290 */ /* 0x000fe2000fffe0ff */
[----:B--2---:R-:W-:-:S05]  /*0ed0*/  DFMA R20, R16, R20, R18 ;  /* 0x000000141014722b */ /* 0x004fca0000000012 */
[----:B------:R-:W-:-:S04]  /*0ee0*/  IADD3 R16, PT, PT, R2, -UR8, RZ ;  /* 0x8000000802107c10 */ /* 0x000fc8000fffe0ff */
[----:B------:R-:W-:-:S04]  /*0ef0*/  I2FP.F32.S32 R27, R16 ;  /* 0x00000010001b7245 */ /* 0x000fc80000201400 */
[----:B------:R-:W0:Y:S02]  /*0f00*/  F2I.S64 R16, |R27| ;  /* 0x4000001b00107311 */ /* 0x000e240000201900 */
[----:B0-----:R-:W-:-:S05]  /*0f10*/  IADD3 R3, P0, PT, R16, R12, RZ ;  /* 0x0000000c10037210 */ /* 0x001fca0007f1e0ff */
[----:B------:R-:W-:Y:S01]  /*0f20*/  IMAD.X R16, R17, 0x1, R26, P0 ;  /* 0x0000000111107824 */ /* 0x000fe200000e061a */
[----:B------:R-:W-:-:S04]  /*0f30*/  LEA R18, P0, R3, UR12, 0x3 ;  /* 0x0000000c03127c11 */ /* 0x000fc8000f8018ff */
[----:B------:R-:W-:Y:S02]  /*0f40*/  LEA.HI.X R19, R3, UR13, R16, 0x3, P0 ;  /* 0x0000000d03137c11 */ /* 0x000fe400080f1c10 */
[----:B------:R-:W2:Y:S04]  /*0f50*/  LDG.E.64 R16, desc[UR14][R14.64+0x10] ;  /* 0x0000100e0e107981 */ /* 0x000ea8000c1e1b00 */
[----:B------:R-:W2:Y:S01]  /*0f60*/  LDG.E.64 R18, desc[UR14][R18.64] ;  /* 0x0000000e12127981 */ /* 0x000ea2000c1e1b00 */
[----:B------:R-:W-:-:S05]  /*0f70*/  IMAD.U32 R3, RZ, RZ, UR8 ;  /* 0x00000008ff037e24 */ /* 0x000fca000f8e00ff */
[----:B------:R-:W-:-:S04]  /*0f80*/  IADD3 R3, PT, PT, R2, -UR17, -R3 ;  /* 0x8000001102037c10 */ /* 0x000fc8000fffe803 */
        /* <DEDUP_REMOVED lines=9> */
[----:B------:R-:W-:Y:S01]  /*1020*/  UIADD3 UR7, UPT, UPT, UR7, 0x4, URZ ;  /* 0x0000000407077890 */ /* 0x000fe2000fffe0ff */
[----:B--2---:R-:W-:-:S11]  /*1030*/  DFMA R20, R16, R18, R20 ;  /* 0x000000121014722b */ /* 0x004fd60000000014 */
.L_x_4:
[----:B------:R-:W-:Y:S05]  /*1040*/  BRA.U !UP3, `(.L_x_3) ;  /* 0x000000010b687547 */ /* 0x000fea000b800000 */
[----:B------:R-:W-:Y:S01]  /*1050*/  IMAD R3, RZ, RZ, -UR7 ;  /* 0x80000007ff037e24 */ /* 0x000fe2000f8e02ff */
[----:B------:R-:W-:Y:S01]  /*1060*/  UIMAD UR8, UR7, UR17, UR17 ;  /* 0x00000011070872a4 */ /* 0x000fe2000f8e0211 */
[----:B------:R-:W0:Y:S01]  /*1070*/  LDC.64 R14, c[0x0][0x388] ;  /* 0x0000e200ff0e7b82 */ /* 0x000e220000000a00 */
[----:B------:R-:W1:Y:S01]  /*1080*/  LDCU.64 UR12, c[0x0][0x3a8] ;  /* 0x00007500ff0c77ac */ /* 0x000e620008000a00 */
[----:B------:R-:W-:Y:S02]  /*1090*/  IMAD R3, R3, UR17, R2 ;  /* 0x0000001103037c24 */ /* 0x000fe4000f8e0202 */
[----:B------:R-:W-:-:S03]  /*10a0*/  VIADD R25, R25, UR7 ;  /* 0x0000000719197c36 */ /* 0x000fc60008000000 */
[----:B------:R-:W-:Y:S01]  /*10b0*/  I2FP.F32.S32 R27, R3 ;  /* 0x00000003001b7245 */ /* 0x000fe20000201400 */
[----:B------:R-:W-:-:S03]  /*10c0*/  VIADD R3, R2, -UR8 ;  /* 0x8000000802037c36 */ /* 0x000fc60008000000 */
[----:B------:R-:W2:Y:S02]  /*10d0*/  F2I.S64 R18, |R27| ;  /* 0x4000001b00127311 */ /* 0x000ea40000201900 */
[----:B------:R-:W-:-:S06]  /*10e0*/  I2FP.F32.S32 R28, R3 ;  /* 0x00000003001c7245 */ /* 0x000fcc0000201400 */
[----:B------:R-:W3:Y:S01]  /*10f0*/  F2I.S64 R16, |R28| ;  /* 0x4000001c00107311 */ /* 0x000ee20000201900 */
[----:B0-----:R-:W-:Y:S01]  /*1100*/  IMAD.WIDE R14, R25, 0x8, R14 ;  /* 0x00000008190e7825 */ /* 0x001fe200078e020e */
[----:B--2---:R-:W-:-:S05]  /*1110*/  IADD3 R3, P0, PT, R18, R12, RZ ;  /* 0x0000000c12037210 */ /* 0x004fca0007f1e0ff */
[----:B------:R-:W-:Y:S01]  /*1120*/  IMAD.X R18, R19, 0x1, R26, P0 ;  /* 0x0000000113127824 */ /* 0x000fe200000e061a */
[----:B---3--:R-:W-:Y:S02]  /*1130*/  IADD3 R19, P1, PT, R16, R12, RZ ;  /* 0x0000000c10137210 */ /* 0x008fe40007f3e0ff */
[----:B-1----:R-:W-:-:S04]  /*1140*/  LEA R12, P0, R3, UR12, 0x3 ;  /* 0x0000000c030c7c11 */ /* 0x002fc8000f8018ff */
[----:B------:R-:W-:Y:S01]  /*1150*/  LEA.HI.X R13, R3, UR13, R18, 0x3, P0 ;  /* 0x0000000d030d7c11 */ /* 0x000fe200080f1c12 */
[----:B------:R-:W-:Y:S01]  /*1160*/  IMAD.X R18, R17, 0x1, R26, P1 ;  /* 0x0000000111127824 */ /* 0x000fe200008e061a */
[C---:B------:R-:W-:Y:S01]  /*1170*/  LEA R16, P0, R19.reuse, UR12, 0x3 ;  /* 0x0000000c13107c11 */ /* 0x040fe2000f8018ff */
[----:B------:R-:W2:Y:S04]  /*1180*/  LDG.E.64 R26, desc[UR14][R14.64] ;  /* 0x0000000e0e1a7981 */ /* 0x000ea8000c1e1b00 */
[----:B------:R-:W2:Y:S01]  /*1190*/  LDG.E.64 R12, desc[UR14][R12.64] ;  /* 0x0000000e0c0c7981 */ /* 0x000ea2000c1e1b00 */
[----:B------:R-:W-:-:S03]  /*11a0*/  LEA.HI.X R17, R19, UR13, R18, 0x3, P0 ;  /* 0x0000000d13117c11 */ /* 0x000fc600080f1c12 */
[----:B------:R-:W3:Y:S04]  /*11b0*/  LDG.E.64 R18, desc[UR14][R14.64+0x8] ;  /* 0x0000080e0e127981 */ /* 0x000ee8000c1e1b00 */
[----:B------:R-:W3:Y:S01]  /*11c0*/  LDG.E.64 R16, desc[UR14][R16.64] ;  /* 0x0000000e10107981 */ /* 0x000ee2000c1e1b00 */
[----:B--2---:R-:W-:-:S08]  /*11d0*/  DFMA R20, R12, R26, R20 ;  /* 0x0000001a0c14722b */ /* 0x004fd00000000014 */
[----:B---3--:R-:W-:-:S11]  /*11e0*/  DFMA R20, R16, R18, R20 ;  /* 0x000000121014722b */ /* 0x008fd60000000014 */
.L_x_3:
[----:B------:R-:W-:Y:S05]  /*11f0*/  BRA.U UP1, `(.L_x_5) ;  /* 0xfffffff101d87547 */ /* 0x000fea000b83ffff */
[----:B------:R-:W-:Y:S05]  /*1200*/  BRA.U UP0, `(.L_x_6) ;  /* 0xfffffff100847547 */ /* 0x000fea000b83ffff */
.L_x_0:
[----:B------:R-:W0:Y:S02]  /*1210*/  LDC.64 R2, c[0x0][0x380] ;  /* 0x0000e000ff027b82 */ /* 0x000e240000000a00 */
[----:B0-----:R-:W-:-:S05]  /*1220*/  IMAD.WIDE R2, R0, 0x8, R2 ;  /* 0x0000000800027825 */ /* 0x001fca00078e0202 */
[----:B------:R-:W-:Y:S01]  /*1230*/  STG.E.64 desc[UR14][R2.64], R20 ;  /* 0x0000001402007986 */ /* 0x000fe2000c101b0e */
[----:B------:R-:W-:Y:S05]  /*1240*/  EXIT ;  /* 0x000000000000794d */ /* 0x000fea0003800000 */
.L_x_7:
[----:B------:R-:W-:-:S00]  /*1250*/  BRA `(.L_x_7) ;  /* 0xfffffffc00fc7947 */ /* 0x000fc0000383ffff */
[----:B------:R-:W-:-:S00]  /*1260*/  NOP ;  /* 0x0000000000007918 */ /* 0x000fc00000000000 */
        /* <DEDUP_REMOVED lines=9> */
.L_x_8:


//--------------------- .nv.shared.reserved.0     --------------------------
	.section	.nv.shared.reserved.0,"aw",@nobits
	.weak		__nv_reservedSMEM_offset_0_alias
	.size		__nv_reservedSMEM_offset_0_alias, 0, 64
	.other		__nv_reservedSMEM_offset_0_alias,@"STO_CUDA_RESERVED_SHARED STV_DEFAULT"
__nv_reservedSMEM_offset_0_alias:
	.zero		0
	.zero		64


//--------------------- .nv.constant0._Z6Conv3DPdS_S_S_S_S_iiiii --------------------------
	.section	.nv.constant0._Z6Conv3DPdS_S_S_S_S_iiiii,"a",@progbits
	.sectionflags	@""
	.align	4
.nv.constant0._Z6Conv3DPdS_S_S_S_S_iiiii:
	.zero		964


//--------------------- SYMBOLS --------------------------

	.type		.nv.reservedSmem.offset0,@object
	.size		.nv.reservedSmem.offset0,0x4
